//
// Generated by NVIDIA NVVM Compiler
//
// Compiler Build ID: CL-36424714
// Cuda compilation tools, release 13.0, V13.0.88
// Based on NVVM 20.0.0
//

.version 9.0
.target sm_100
.address_size 64

	// .globl	_Z15compute_squ_sumIiEviPKT_PS0_S3_Pl

.visible .entry _Z15compute_squ_sumIiEviPKT_PS0_S3_Pl(
	.param .u32 _Z15compute_squ_sumIiEviPKT_PS0_S3_Pl_param_0,
	.param .u64 .ptr .align 1 _Z15compute_squ_sumIiEviPKT_PS0_S3_Pl_param_1,
	.param .u64 .ptr .align 1 _Z15compute_squ_sumIiEviPKT_PS0_S3_Pl_param_2,
	.param .u64 .ptr .align 1 _Z15compute_squ_sumIiEviPKT_PS0_S3_Pl_param_3,
	.param .u64 .ptr .align 1 _Z15compute_squ_sumIiEviPKT_PS0_S3_Pl_param_4
)
{
	.reg .pred 	%p<7>;
	.reg .b32 	%r<34>;
	.reg .b64 	%rd<11>;

	ld.param.u32 	%r12, [_Z15compute_squ_sumIiEviPKT_PS0_S3_Pl_param_0];
	ld.param.u64 	%rd2, [_Z15compute_squ_sumIiEviPKT_PS0_S3_Pl_param_2];
	cvta.to.global.u64 	%rd1, %rd2;
	mov.u32 	%r13, %tid.x;
	mov.u32 	%r14, %ctaid.x;
	mov.u32 	%r15, %ntid.x;
	mad.lo.s32 	%r32, %r14, %r15, %r13;
	mov.u32 	%r16, %nctaid.x;
	mul.lo.s32 	%r2, %r15, %r16;
	setp.ge.s32 	%p1, %r32, %r12;
	@%p1 bra 	$L__BB0_7;
	add.s32 	%r17, %r32, %r2;
	max.s32 	%r18, %r12, %r17;
	setp.lt.s32 	%p2, %r17, %r12;
	selp.u32 	%r19, 1, 0, %p2;
	add.s32 	%r20, %r17, %r19;
	sub.s32 	%r21, %r18, %r20;
	div.u32 	%r22, %r21, %r2;
	add.s32 	%r3, %r22, %r19;
	and.b32  	%r23, %r3, 3;
	setp.eq.s32 	%p3, %r23, 3;
	@%p3 bra 	$L__BB0_4;
	add.s32 	%r24, %r3, 1;
	and.b32  	%r25, %r24, 3;
	neg.s32 	%r30, %r25;
$L__BB0_3:
	.pragma "nounroll";
	mul.wide.s32 	%rd3, %r32, 4;
	add.s64 	%rd4, %rd1, %rd3;
	mov.b32 	%r26, 10;
	st.global.u32 	[%rd4], %r26;
	add.s32 	%r32, %r32, %r2;
	add.s32 	%r30, %r30, 1;
	setp.ne.s32 	%p4, %r30, 0;
	@%p4 bra 	$L__BB0_3;
$L__BB0_4:
	setp.lt.u32 	%p5, %r3, 3;
	@%p5 bra 	$L__BB0_7;
	mul.wide.s32 	%rd7, %r2, 4;
	shl.b32 	%r28, %r2, 2;
$L__BB0_6:
	mul.wide.s32 	%rd5, %r32, 4;
	add.s64 	%rd6, %rd1, %rd5;
	mov.b32 	%r27, 10;
	st.global.u32 	[%rd6], %r27;
	add.s64 	%rd8, %rd6, %rd7;
	st.global.u32 	[%rd8], %r27;
	add.s64 	%rd9, %rd8, %rd7;
	st.global.u32 	[%rd9], %r27;
	add.s64 	%rd10, %rd9, %rd7;
	st.global.u32 	[%rd10], %r27;
	add.s32 	%r32, %r28, %r32;
	setp.lt.s32 	%p6, %r32, %r12;
	@%p6 bra 	$L__BB0_6;
$L__BB0_7:
	mov.b32 	%r29, 111;
	st.global.u32 	[%rd1], %r29;
	st.global.u32 	[%rd1+4], %r29;
	ret;

}


// ===== COMPILED SASS (sm_100) =====

	.target	sm_100

	.elftype	@"ET_EXEC"


//--------------------- .note.nv.tkinfo           --------------------------
	.section	.note.nv.tkinfo,"",@"SHT_NOTE"
	.sectionflags	@"SHF_NOTE_NV_TKINFO"
	.tkinfo
        /*0018*/ 	.word	0x00000002
        /*0030*/ 	.string	""
        /*0030*/ 	.string	"ptxas"
        /*0030*/ 	.string	"Cuda compilation tools, release 13.0, V13.0.88"
        /*0030*/ 	.string	"Build cuda_13.0.r13.0/compiler.36424714_0"
        /*0030*/ 	.string	"-arch sm_100 -m 64 "



//--------------------- .note.nv.cuinfo           --------------------------
	.section	.note.nv.cuinfo,"",@"SHT_NOTE"
	.sectionflags	@"SHF_NOTE_NV_CUINFO"
        /*0018*/ 	.short	0x0002
        /*001a*/ 	.short	0x0064
        /*001c*/ 	.short	0x0082
	.zero		2


//--------------------- .nv.info                  --------------------------
	.section	.nv.info,"",@"SHT_CUDA_INFO"
	.align	4


	//----- nvinfo : EIATTR_REGCOUNT
	.align		4
        /*0000*/ 	.byte	0x04, 0x2f
        /*0002*/ 	.short	(.L_1 - .L_0)
	.align		4
.L_0:
        /*0004*/ 	.word	index@(_Z15compute_squ_sumIiEviPKT_PS0_S3_Pl)
        /*0008*/ 	.word	0x00000012


	//----- nvinfo : EIATTR_FRAME_SIZE
	.align		4
.L_1:
        /*000c*/ 	.byte	0x04, 0x11
        /*000e*/ 	.short	(.L_3 - .L_2)
	.align		4
.L_2:
        /*0010*/ 	.word	index@(_Z15compute_squ_sumIiEviPKT_PS0_S3_Pl)
        /*0014*/ 	.word	0x00000000


	//----- nvinfo : EIATTR_MIN_STACK_SIZE
	.align		4
.L_3:
        /*0018*/ 	.byte	0x04, 0x12
        /*001a*/ 	.short	(.L_5 - .L_4)
	.align		4
.L_4:
        /*001c*/ 	.word	index@(_Z15compute_squ_sumIiEviPKT_PS0_S3_Pl)
        /*0020*/ 	.word	0x00000000
.L_5:


//--------------------- .nv.compat                --------------------------
	.section	.nv.compat,"",@"SHT_CUDA_COMPAT_INFO"
	.align	4
        /*0000*/ 	.byte	0x02, 0x09, 0x00, 0x00, 0x02, 0x02, 0x01, 0x00, 0x02, 0x05, 0x05, 0x00, 0x03, 0x07, 0x01, 0x01
        /*0010*/ 	.byte	0x02, 0x03, 0x00, 0x00, 0x02, 0x06, 0x01, 0x00, 0x04, 0x0b, 0x08, 0x00, 0x09, 0x00, 0x00, 0x00
        /*0020*/ 	.byte	0x00, 0x00, 0x00, 0x00


//--------------------- .nv.info._Z15compute_squ_sumIiEviPKT_PS0_S3_Pl --------------------------
	.section	.nv.info._Z15compute_squ_sumIiEviPKT_PS0_S3_Pl,"",@"SHT_CUDA_INFO"
	.sectionflags	@""
	.align	4


	//----- nvinfo : EIATTR_CUDA_API_VERSION
	.align		4
        /*0000*/ 	.byte	0x04, 0x37
        /*0002*/ 	.short	(.L_7 - .L_6)
.L_6:
        /*0004*/ 	.word	0x00000082


	//----- nvinfo : EIATTR_KPARAM_INFO
	.align		4
.L_7:
        /*0008*/ 	.byte	0x04, 0x17
        /*000a*/ 	.short	(.L_9 - .L_8)
.L_8:
        /*000c*/ 	.word	0x00000000
        /*0010*/ 	.short	0x0004
        /*0012*/ 	.short	0x0020
        /*0014*/ 	.byte	0x00, 0xf5, 0x21, 0x00


	//----- nvinfo : EIATTR_KPARAM_INFO
	.align		4
.L_9:
        /*0018*/ 	.byte	0x04, 0x17
        /*001a*/ 	.short	(.L_11 - .L_10)
.L_10:
        /*001c*/ 	.word	0x00000000
        /*0020*/ 	.short	0x0003
        /*0022*/ 	.short	0x0018
        /*0024*/ 	.byte	0x00, 0xf5, 0x21, 0x00


	//----- nvinfo : EIATTR_KPARAM_INFO
	.align		4
.L_11:
        /*0028*/ 	.byte	0x04, 0x17
        /*002a*/ 	.short	(.L_13 - .L_12)
.L_12:
        /*002c*/ 	.word	0x00000000
        /*0030*/ 	.short	0x0002
        /*0032*/ 	.short	0x0010
        /*0034*/ 	.byte	0x00, 0xf5, 0x21, 0x00


	//----- nvinfo : EIATTR_KPARAM_INFO
	.align		4
.L_13:
        /*0038*/ 	.byte	0x04, 0x17
        /*003a*/ 	.short	(.L_15 - .L_14)
.L_14:
        /*003c*/ 	.word	0x00000000
        /*0040*/ 	.short	0x0001
        /*0042*/ 	.short	0x0008
        /*0044*/ 	.byte	0x00, 0xf5, 0x21, 0x00


	//----- nvinfo : EIATTR_KPARAM_INFO
	.align		4
.L_15:
        /*0048*/ 	.byte	0x04, 0x17
        /*004a*/ 	.short	(.L_17 - .L_16)
.L_16:
        /*004c*/ 	.word	0x00000000
        /*0050*/ 	.short	0x0000
        /*0052*/ 	.short	0x0000
        /*0054*/ 	.byte	0x00, 0xf0, 0x11, 0x00


	//----- nvinfo : EIATTR_SPARSE_MMA_MASK
	.align		4
.L_17:
        /*0058*/ 	.byte	0x03, 0x50
        /*005a*/ 	.short	0x0000


	//----- nvinfo : EIATTR_MAXREG_COUNT
	.align		4
        /*005c*/ 	.byte	0x03, 0x1b
        /*005e*/ 	.short	0x00ff


	//----- nvinfo : EIATTR_MERCURY_ISA_VERSION
	.align		4
        /*0060*/ 	.byte	0x03, 0x5f
        /*0062*/ 	.short	0x0101


	//----- nvinfo : EIATTR_VRC_CTA_INIT_COUNT
	.align		4
        /*0064*/ 	.byte	0x02, 0x4a
	.zero		1
	.zero		1


	//----- nvinfo : EIATTR_EXIT_INSTR_OFFSETS
	.align		4
        /*0068*/ 	.byte	0x04, 0x1c
        /*006a*/ 	.short	(.L_19 - .L_18)


	//   ....[0]....
.L_18:
        /*006c*/ 	.word	0x00000480


	//----- nvinfo : EIATTR_CRS_STACK_SIZE
	.align		4
.L_19:
        /*0070*/ 	.byte	0x04, 0x1e
        /*0072*/ 	.short	(.L_21 - .L_20)
.L_20:
        /*0074*/ 	.word	0x00000000


	//----- nvinfo : EIATTR_CBANK_PARAM_SIZE
	.align		4
.L_21:
        /*0078*/ 	.byte	0x03, 0x19
        /*007a*/ 	.short	0x0028


	//----- nvinfo : EIATTR_PARAM_CBANK
	.align		4
        /*007c*/ 	.byte	0x04, 0x0a
        /*007e*/ 	.short	(.L_23 - .L_22)
	.align		4
.L_22:
        /*0080*/ 	.word	index@(.nv.constant0._Z15compute_squ_sumIiEviPKT_PS0_S3_Pl)
        /*0084*/ 	.short	0x0380
        /*0086*/ 	.short	0x0028


	//----- nvinfo : EIATTR_SW_WAR
	.align		4
.L_23:
        /*0088*/ 	.byte	0x04, 0x36
        /*008a*/ 	.short	(.L_25 - .L_24)
.L_24:
        /*008c*/ 	.word	0x00000008
.L_25:


//--------------------- .nv.callgraph             --------------------------
	.section	.nv.callgraph,"",@"SHT_CUDA_CALLGRAPH"
	.align	4
	.sectionentsize	8
	.align		4
        /*0000*/ 	.word	0x00000000
	.align		4
        /*0004*/ 	.word	0xffffffff
	.align		4
        /*0008*/ 	.word	0x00000000
	.align		4
        /*000c*/ 	.word	0xfffffffe
	.align		4
        /*0010*/ 	.word	0x00000000
	.align		4
        /*0014*/ 	.word	0xfffffffd
	.align		4
        /*0018*/ 	.word	0x00000000
	.align		4
        /*001c*/ 	.word	0xfffffffc


//--------------------- .text._Z15compute_squ_sumIiEviPKT_PS0_S3_Pl --------------------------
	.section	.text._Z15compute_squ_sumIiEviPKT_PS0_S3_Pl,"ax",@progbits
	.align	128
        .global         _Z15compute_squ_sumIiEviPKT_PS0_S3_Pl
        .type           _Z15compute_squ_sumIiEviPKT_PS0_S3_Pl,@function
        .size           _Z15compute_squ_sumIiEviPKT_PS0_S3_Pl,(.L_x_7 - _Z15compute_squ_sumIiEviPKT_PS0_S3_Pl)
        .other          _Z15compute_squ_sumIiEviPKT_PS0_S3_Pl,@"STO_CUDA_ENTRY STV_DEFAULT"
_Z15compute_squ_sumIiEviPKT_PS0_S3_Pl:
.text._Z15compute_squ_sumIiEviPKT_PS0_S3_Pl:
[----:B------:R-:W-:Y:S01]  /*0000*/  LDC R1, c[0x0][0x37c] ;  /* 0x0000df00ff017b82 */ /* 0x000fe20000000800 */
[----:B------:R-:W0:Y:S07]  /*0010*/  S2R R3, SR_TID.X ;  /* 0x0000000000037919 */ /* 0x000e2e0000002100 */
[----:B------:R-:W0:Y:S01]  /*0020*/  S2UR UR6, SR_CTAID.X ;  /* 0x00000000000679c3 */ /* 0x000e220000002500 */
[----:B------:R-:W1:Y:S01]  /*0030*/  LDCU UR8, c[0x0][0x380] ;  /* 0x00007000ff0877ac */ /* 0x000e620008000800 */
[----:B------:R-:W-:Y:S01]  /*0040*/  BSSY.RECONVERGENT B0, `(.L_x_0) ;  /* 0x000003f000007945 */ /* 0x000fe20003800200 */
[----:B------:R-:W2:Y:S05]  /*0050*/  LDCU.64 UR4, c[0x0][0x358] ;  /* 0x00006b00ff0477ac */ /* 0x000eaa0008000a00 */
[----:B------:R-:W0:Y:S01]  /*0060*/  LDC R0, c[0x0][0x360] ;  /* 0x0000d800ff007b82 */ /* 0x000e220000000800 */
[----:B------:R-:W3:Y:S01]  /*0070*/  LDCU UR7, c[0x0][0x370] ;  /* 0x00006e00ff0777ac */ /* 0x000ee20008000800 */
[----:B0-----:R-:W-:-:S02]  /*0080*/  IMAD R3, R0, UR6, R3 ;  /* 0x0000000600037c24 */ /* 0x001fc4000f8e0203 */
[----:B---3--:R-:W-:-:S03]  /*0090*/  IMAD R0, R0, UR7, RZ ;  /* 0x0000000700007c24 */ /* 0x008fc6000f8e02ff */
[----:B-1----:R-:W-:-:S13]  /*00a0*/  ISETP.GE.AND P0, PT, R3, UR8, PT ;  /* 0x0000000803007c0c */ /* 0x002fda000bf06270 */
[----:B--2---:R-:W-:Y:S05]  /*00b0*/  @P0 BRA `(.L_x_1) ;  /* 0x0000000000dc0947 */ /* 0x004fea0003800000 */
[----:B------:R-:W0:Y:S01]  /*00c0*/  I2F.U32.RP R8, R0 ;  /* 0x0000000000087306 */ /* 0x000e220000209000 */
[C---:B------:R-:W-:Y:S01]  /*00d0*/  IADD3 R2, PT, PT, R0.reuse, R3, RZ ;  /* 0x0000000300027210 */ /* 0x040fe20007ffe0ff */
[----:B------:R-:W-:Y:S01]  /*00e0*/  IMAD.MOV R9, RZ, RZ, -R0 ;  /* 0x000000ffff097224 */ /* 0x000fe200078e0a00 */
[----:B------:R-:W-:Y:S01]  /*00f0*/  ISETP.NE.U32.AND P2, PT, R0, RZ, PT ;  /* 0x000000ff0000720c */ /* 0x000fe20003f45070 */
[----:B------:R-:W-:Y:S01]  /*0100*/  BSSY.RECONVERGENT B1, `(.L_x_2) ;  /* 0x0000024000017945 */ /* 0x000fe20003800200 */
[C---:B------:R-:W-:Y:S02]  /*0110*/  ISETP.GE.AND P0, PT, R2.reuse, UR8, PT ;  /* 0x0000000802007c0c */ /* 0x040fe4000bf06270 */
[----:B------:R-:W-:Y:S02]  /*0120*/  VIMNMX R7, PT, PT, R2, UR8, !PT ;  /* 0x0000000802077c48 */ /* 0x000fe4000ffe0100 */
[----:B------:R-:W-:-:S04]  /*0130*/  SEL R6, RZ, 0x1, P0 ;  /* 0x00000001ff067807 */ /* 0x000fc80000000000 */
[----:B------:R-:W-:Y:S01]  /*0140*/  IADD3 R7, PT, PT, R7, -R2, -R6 ;  /* 0x8000000207077210 */ /* 0x000fe20007ffe806 */
[----:B0-----:R-:W0:Y:S02]  /*0150*/  MUFU.RCP R8, R8 ;  /* 0x0000000800087308 */ /* 0x001e240000001000 */
[----:B0-----:R-:W-:-:S06]  /*0160*/  VIADD R4, R8, 0xffffffe ;  /* 0x0ffffffe08047836 */ /* 0x001fcc0000000000 */
[----:B------:R0:W1:Y:S02]  /*0170*/  F2I.FTZ.U32.TRUNC.NTZ R5, R4 ;  /* 0x0000000400057305 */ /* 0x000064000021f000 */
[----:B0-----:R-:W-:Y:S02]  /*0180*/  IMAD.MOV.U32 R4, RZ, RZ, RZ ;  /* 0x000000ffff047224 */ /* 0x001fe400078e00ff */
[----:B-1----:R-:W-:-:S04]  /*0190*/  IMAD R9, R9, R5, RZ ;  /* 0x0000000509097224 */ /* 0x002fc800078e02ff */
[----:B------:R-:W-:-:S06]  /*01a0*/  IMAD.HI.U32 R8, R5, R9, R4 ;  /* 0x0000000905087227 */ /* 0x000fcc00078e0004 */
[----:B------:R-:W-:-:S05]  /*01b0*/  IMAD.HI.U32 R5, R8, R7, RZ ;  /* 0x0000000708057227 */ /* 0x000fca00078e00ff */
[----:B------:R-:W-:-:S05]  /*01c0*/  IADD3 R2, PT, PT, -R5, RZ, RZ ;  /* 0x000000ff05027210 */ /* 0x000fca0007ffe1ff */
[----:B------:R-:W-:-:S05]  /*01d0*/  IMAD R7, R0, R2, R7 ;  /* 0x0000000200077224 */ /* 0x000fca00078e0207 */
[----:B------:R-:W-:-:S13]  /*01e0*/  ISETP.GE.U32.AND P0, PT, R7, R0, PT ;  /* 0x000000000700720c */ /* 0x000fda0003f06070 */
[----:B------:R-:W-:Y:S01]  /*01f0*/  @P0 IMAD.IADD R7, R7, 0x1, -R0 ;  /* 0x0000000107070824 */ /* 0x000fe200078e0a00 */
[----:B------:R-:W-:-:S04]  /*0200*/  @P0 IADD3 R5, PT, PT, R5, 0x1, RZ ;  /* 0x0000000105050810 */ /* 0x000fc80007ffe0ff */
[----:B------:R-:W-:-:S13]  /*0210*/  ISETP.GE.U32.AND P1, PT, R7, R0, PT ;  /* 0x000000000700720c */ /* 0x000fda0003f26070 */
[----:B------:R-:W-:Y:S01]  /*0220*/  @P1 VIADD R5, R5, 0x1 ;  /* 0x0000000105051836 */ /* 0x000fe20000000000 */
[----:B------:R-:W-:-:S04]  /*0230*/  @!P2 LOP3.LUT R5, RZ, R0, RZ, 0x33, !PT ;  /* 0x00000000ff05a212 */ /* 0x000fc800078e33ff */
[----:B------:R-:W-:-:S04]  /*0240*/  IADD3 R2, PT, PT, R6, R5, RZ ;  /* 0x0000000506027210 */ /* 0x000fc80007ffe0ff */
[C---:B------:R-:W-:Y:S02]  /*0250*/  LOP3.LUT R4, R2.reuse, 0x3, RZ, 0xc0, !PT ;  /* 0x0000000302047812 */ /* 0x040fe400078ec0ff */
[----:B------:R-:W-:Y:S02]  /*0260*/  ISETP.GE.U32.AND P1, PT, R2, 0x3, PT ;  /* 0x000000030200780c */ /* 0x000fe40003f26070 */
[----:B------:R-:W-:-:S13]  /*0270*/  ISETP.NE.AND P0, PT, R4, 0x3, PT ;  /* 0x000000030400780c */ /* 0x000fda0003f05270 */
[----:B------:R-:W-:Y:S05]  /*0280*/  @!P0 BRA `(.L_x_3) ;  /* 0x00000000002c8947 */ /* 0x000fea0003800000 */
[----:B------:R-:W0:Y:S01]  /*0290*/  LDC.64 R6, c[0x0][0x390] ;  /* 0x0000e400ff067b82 */ /* 0x000e220000000a00 */
[----:B------:R-:W-:Y:S02]  /*02a0*/  VIADD R2, R2, 0x1 ;  /* 0x0000000102027836 */ /* 0x000fe40000000000 */
[----:B------:R-:W-:-:S03]  /*02b0*/  HFMA2 R9, -RZ, RZ, 0, 5.9604644775390625e-07 ;  /* 0x0000000aff097431 */ /* 0x000fc600000001ff */
[----:B------:R-:W-:-:S05]  /*02c0*/  LOP3.LUT R2, R2, 0x3, RZ, 0xc0, !PT ;  /* 0x0000000302027812 */ /* 0x000fca00078ec0ff */
[----:B------:R-:W-:-:S07]  /*02d0*/  IMAD.MOV R2, RZ, RZ, -R2 ;  /* 0x000000ffff027224 */ /* 0x000fce00078e0a02 */
.L_x_4:
[----:B0-----:R-:W-:Y:S01]  /*02e0*/  IMAD.WIDE R4, R3, 0x4, R6 ;  /* 0x0000000403047825 */ /* 0x001fe200078e0206 */
[----:B------:R-:W-:-:S03]  /*02f0*/  IADD3 R2, PT, PT, R2, 0x1, RZ ;  /* 0x0000000102027810 */ /* 0x000fc60007ffe0ff */
[----:B------:R-:W-:Y:S01]  /*0300*/  IMAD.IADD R3, R0, 0x1, R3 ;  /* 0x0000000100037824 */ /* 0x000fe200078e0203 */
[----:B------:R1:W-:Y:S01]  /*0310*/  STG.E desc[UR4][R4.64], R9 ;  /* 0x0000000904007986 */ /* 0x0003e2000c101904 */
[----:B------:R-:W-:-:S13]  /*0320*/  ISETP.NE.AND P0, PT, R2, RZ, PT ;  /* 0x000000ff0200720c */ /* 0x000fda0003f05270 */
[----:B-1----:R-:W-:Y:S05]  /*0330*/  @P0 BRA `(.L_x_4) ;  /* 0xfffffffc00e80947 */ /* 0x002fea000383ffff */
.L_x_3:
[----:B------:R-:W-:Y:S05]  /*0340*/  BSYNC.RECONVERGENT B1 ;  /* 0x0000000000017941 */ /* 0x000fea0003800200 */
.L_x_2:
[----:B------:R-:W-:Y:S05]  /*0350*/  @!P1 BRA `(.L_x_1) ;  /* 0x0000000000349947 */ /* 0x000fea0003800000 */
[----:B------:R-:W0:Y:S01]  /*0360*/  LDC.64 R10, c[0x0][0x390] ;  /* 0x0000e400ff0a7b82 */ /* 0x000e220000000a00 */
[----:B------:R-:W-:-:S07]  /*0370*/  MOV R15, 0xa ;  /* 0x0000000a000f7802 */ /* 0x000fce0000000f00 */
.L_x_5:
[----:B01----:R-:W-:-:S04]  /*0380*/  IMAD.WIDE R12, R3, 0x4, R10 ;  /* 0x00000004030c7825 */ /* 0x003fc800078e020a */
[C---:B------:R-:W-:Y:S01]  /*0390*/  IMAD R3, R0.reuse, 0x4, R3 ;  /* 0x0000000400037824 */ /* 0x040fe200078e0203 */
[----:B------:R1:W-:Y:S01]  /*03a0*/  STG.E desc[UR4][R12.64], R15 ;  /* 0x0000000f0c007986 */ /* 0x0003e2000c101904 */
[----:B------:R-:W-:-:S03]  /*03b0*/  IMAD.WIDE R4, R0, 0x4, R12 ;  /* 0x0000000400047825 */ /* 0x000fc600078e020c */
[----:B------:R-:W-:Y:S02]  /*03c0*/  ISETP.GE.AND P0, PT, R3, UR8, PT ;  /* 0x0000000803007c0c */ /* 0x000fe4000bf06270 */
[----:B------:R1:W-:Y:S01]  /*03d0*/  STG.E desc[UR4][R4.64], R15 ;  /* 0x0000000f04007986 */ /* 0x0003e2000c101904 */
[----:B------:R-:W-:-:S05]  /*03e0*/  IMAD.WIDE R6, R0, 0x4, R4 ;  /* 0x0000000400067825 */ /* 0x000fca00078e0204 */
[----:B------:R1:W-:Y:S01]  /*03f0*/  STG.E desc[UR4][R6.64], R15 ;  /* 0x0000000f06007986 */ /* 0x0003e2000c101904 */
[----:B------:R-:W-:-:S05]  /*0400*/  IMAD.WIDE R8, R0, 0x4, R6 ;  /* 0x0000000400087825 */ /* 0x000fca00078e0206 */
[----:B------:R1:W-:Y:S01]  /*0410*/  STG.E desc[UR4][R8.64], R15 ;  /* 0x0000000f08007986 */ /* 0x0003e2000c101904 */
[----:B------:R-:W-:Y:S05]  /*0420*/  @!P0 BRA `(.L_x_5) ;  /* 0xfffffffc00d48947 */ /* 0x000fea000383ffff */
.L_x_1:
[----:B------:R-:W-:Y:S05]  /*0430*/  BSYNC.RECONVERGENT B0 ;  /* 0x0000000000007941 */ /* 0x000fea0003800200 */
.L_x_0:
[----:B------:R-:W0:Y:S01]  /*0440*/  LDC.64 R2, c[0x0][0x390] ;  /* 0x0000e400ff027b82 */ /* 0x000e220000000a00 */
[----:B-1----:R-:W-:-:S05]  /*0450*/  HFMA2 R5, -RZ, RZ, 0, 6.616115570068359375e-06 ;  /* 0x0000006fff057431 */ /* 0x002fca00000001ff */
[----:B0-----:R-:W-:Y:S04]  /*0460*/  STG.E desc[UR4][R2.64], R5 ;  /* 0x0000000502007986 */ /* 0x001fe8000c101904 */
[----:B------:R-:W-:Y:S01]  /*0470*/  STG.E desc[UR4][R2.64+0x4], R5 ;  /* 0x0000040502007986 */ /* 0x000fe2000c101904 */
[----:B------:R-:W-:Y:S05]  /*0480*/  EXIT ;  /* 0x000000000000794d */ /* 0x000fea0003800000 */
.L_x_6:
[----:B------:R-:W-:-:S00]  /*0490*/  BRA `(.L_x_6) ;  /* 0xfffffffc00fc7947 */ /* 0x000fc0000383ffff */
[----:B------:R-:W-:-:S00]  /*04a0*/  NOP ;  /* 0x0000000000007918 */ /* 0x000fc00000000000 */
        /* <DEDUP_REMOVED lines=13> */
.L_x_7:


//--------------------- .nv.shared.reserved.0     --------------------------
	.section	.nv.shared.reserved.0,"aw",@nobits
	.weak		__nv_reservedSMEM_offset_0_alias
	.size		__nv_reservedSMEM_offset_0_alias, 0, 64
	.other		__nv_reservedSMEM_offset_0_alias,@"STO_CUDA_RESERVED_SHARED STV_DEFAULT"
__nv_reservedSMEM_offset_0_alias:
	.zero		0
	.zero		64


//--------------------- .nv.constant0._Z15compute_squ_sumIiEviPKT_PS0_S3_Pl --------------------------
	.section	.nv.constant0._Z15compute_squ_sumIiEviPKT_PS0_S3_Pl,"a",@progbits
	.sectionflags	@""
	.align	4
.nv.constant0._Z15compute_squ_sumIiEviPKT_PS0_S3_Pl:
	.zero		936


//--------------------- SYMBOLS --------------------------

	.type		.nv.reservedSmem.offset0,@object
	.size		.nv.reservedSmem.offset0,0x4
